//
// Generated by NVIDIA NVVM Compiler
//
// Compiler Build ID: CL-36424714
// Cuda compilation tools, release 13.0, V13.0.88
// Based on NVVM 20.0.0
//

.version 9.0
.target sm_100
.address_size 64

	// .globl	_Z7c_hellov
.extern .func  (.param .b32 func_retval0) vprintf
(
	.param .b64 vprintf_param_0,
	.param .b64 vprintf_param_1
)
;
.global .align 1 .b8 $str[18] = {72, 101, 108, 108, 111, 32, 102, 114, 111, 109, 32, 99, 117, 100, 97, 33, 10};

.visible .entry _Z7c_hellov()
{
	.reg .b32 	%r<3>;
	.reg .b64 	%rd<3>;

	mov.u64 	%rd1, $str;
	cvta.global.u64 	%rd2, %rd1;
	{ // callseq 0, 0
	.param .b64 param0;
	st.param.b64 	[param0], %rd2;
	.param .b64 param1;
	st.param.b64 	[param1], 0;
	.param .b32 retval0;
	call.uni (retval0), 
	vprintf, 
	(
	param0, 
	param1
	);
	ld.param.b32 	%r1, [retval0];
	} // callseq 0
	ret;

}


// ===== COMPILED SASS (sm_100) =====

	.target	sm_100

	.elftype	@"ET_EXEC"


//--------------------- .note.nv.tkinfo           --------------------------
	.section	.note.nv.tkinfo,"",@"SHT_NOTE"
	.sectionflags	@"SHF_NOTE_NV_TKINFO"
	.tkinfo
        /*0018*/ 	.word	0x00000002
        /*0030*/ 	.string	""
        /*0030*/ 	.string	"ptxas"
        /*0030*/ 	.string	"Cuda compilation tools, release 13.0, V13.0.88"
        /*0030*/ 	.string	"Build cuda_13.0.r13.0/compiler.36424714_0"
        /*0030*/ 	.string	"-arch sm_100 -m 64 "



//--------------------- .note.nv.cuinfo           --------------------------
	.section	.note.nv.cuinfo,"",@"SHT_NOTE"
	.sectionflags	@"SHF_NOTE_NV_CUINFO"
        /*0018*/ 	.short	0x0002
        /*001a*/ 	.short	0x0064
        /*001c*/ 	.short	0x0082
	.zero		2


//--------------------- .nv.info                  --------------------------
	.section	.nv.info,"",@"SHT_CUDA_INFO"
	.align	4


	//----- nvinfo : EIATTR_REGCOUNT
	.align		4
        /*0000*/ 	.byte	0x04, 0x2f
        /*0002*/ 	.short	(.L_2 - .L_1)
	.align		4
.L_1:
        /*0004*/ 	.word	index@(_Z7c_hellov)
        /*0008*/ 	.word	0x00000018


	//----- nvinfo : EIATTR_FRAME_SIZE
	.align		4
.L_2:
        /*000c*/ 	.byte	0x04, 0x11
        /*000e*/ 	.short	(.L_4 - .L_3)
	.align		4
.L_3:
        /*0010*/ 	.word	index@(_Z7c_hellov)
        /*0014*/ 	.word	0x00000000


	//----- nvinfo : EIATTR_MIN_STACK_SIZE
	.align		4
.L_4:
        /*0018*/ 	.byte	0x04, 0x12
        /*001a*/ 	.short	(.L_6 - .L_5)
	.align		4
.L_5:
        /*001c*/ 	.word	index@(_Z7c_hellov)
        /*0020*/ 	.word	0x00000000
.L_6:


//--------------------- .nv.compat                --------------------------
	.section	.nv.compat,"",@"SHT_CUDA_COMPAT_INFO"
	.align	4
        /*0000*/ 	.byte	0x02, 0x09, 0x00, 0x00, 0x02, 0x02, 0x01, 0x00, 0x02, 0x05, 0x05, 0x00, 0x03, 0x07, 0x01, 0x01
        /*0010*/ 	.byte	0x02, 0x03, 0x00, 0x00, 0x02, 0x06, 0x01, 0x00, 0x04, 0x0b, 0x08, 0x00, 0x09, 0x00, 0x00, 0x00
        /*0020*/ 	.byte	0x00, 0x00, 0x00, 0x00


//--------------------- .nv.info._Z7c_hellov      --------------------------
	.section	.nv.info._Z7c_hellov,"",@"SHT_CUDA_INFO"
	.sectionflags	@""
	.align	4


	//----- nvinfo : EIATTR_CUDA_API_VERSION
	.align		4
        /*0000*/ 	.byte	0x04, 0x37
        /*0002*/ 	.short	(.L_8 - .L_7)
.L_7:
        /*0004*/ 	.word	0x00000082


	//----- nvinfo : EIATTR_SPARSE_MMA_MASK
	.align		4
.L_8:
        /*0008*/ 	.byte	0x03, 0x50
        /*000a*/ 	.short	0x0000


	//----- nvinfo : EIATTR_MAXREG_COUNT
	.align		4
        /*000c*/ 	.byte	0x03, 0x1b
        /*000e*/ 	.short	0x00ff


	//----- nvinfo : EIATTR_EXTERNS
	.align		4
        /*0010*/ 	.byte	0x04, 0x0f
        /*0012*/ 	.short	(.L_10 - .L_9)


	//   ....[0]....
	.align		4
.L_9:
        /*0014*/ 	.word	index@(vprintf)


	//----- nvinfo : EIATTR_MERCURY_ISA_VERSION
	.align		4
.L_10:
        /*0018*/ 	.byte	0x03, 0x5f
        /*001a*/ 	.short	0x0101


	//----- nvinfo : EIATTR_VRC_CTA_INIT_COUNT
	.align		4
        /*001c*/ 	.byte	0x02, 0x4a
	.zero		1
	.zero		1


	//----- nvinfo : EIATTR_SYSCALL_OFFSETS
	.align		4
        /*0020*/ 	.byte	0x04, 0x46
        /*0022*/ 	.short	(.L_12 - .L_11)


	//   ....[0]....
.L_11:
        /*0024*/ 	.word	0x00000080


	//----- nvinfo : EIATTR_EXIT_INSTR_OFFSETS
	.align		4
.L_12:
        /*0028*/ 	.byte	0x04, 0x1c
        /*002a*/ 	.short	(.L_14 - .L_13)


	//   ....[0]....
.L_13:
        /*002c*/ 	.word	0x00000090


	//----- nvinfo : EIATTR_SW_WAR
	.align		4
.L_14:
        /*0030*/ 	.byte	0x04, 0x36
        /*0032*/ 	.short	(.L_16 - .L_15)
.L_15:
        /*0034*/ 	.word	0x00000008
.L_16:


//--------------------- .nv.callgraph             --------------------------
	.section	.nv.callgraph,"",@"SHT_CUDA_CALLGRAPH"
	.align	4
	.sectionentsize	8
	.align		4
        /*0000*/ 	.word	0x00000000
	.align		4
        /*0004*/ 	.word	0xffffffff
	.align		4
        /*0008*/ 	.word	index@(_Z7c_hellov)
	.align		4
        /*000c*/ 	.word	index@(vprintf)
	.align		4
        /*0010*/ 	.word	0x00000000
	.align		4
        /*0014*/ 	.word	0xfffffffe
	.align		4
        /*0018*/ 	.word	0x00000000
	.align		4
        /*001c*/ 	.word	0xfffffffd
	.align		4
        /*0020*/ 	.word	0x00000000
	.align		4
        /*0024*/ 	.word	0xfffffffc


//--------------------- .nv.constant4             --------------------------
	.section	.nv.constant4,"a",@progbits
	.align	8
	.align		8
.nv.constant4:
        /*0000*/ 	.dword	vprintf
	.align		8
        /*0008*/ 	.dword	$str


//--------------------- .text._Z7c_hellov         --------------------------
	.section	.text._Z7c_hellov,"ax",@progbits
	.align	128
        .global         _Z7c_hellov
        .type           _Z7c_hellov,@function
        .size           _Z7c_hellov,(.L_x_2 - _Z7c_hellov)
        .other          _Z7c_hellov,@"STO_CUDA_ENTRY STV_DEFAULT"
_Z7c_hellov:
.text._Z7c_hellov:
[----:B------:R-:W0:Y:S01]  /*0000*/  LDC R1, c[0x0][0x37c] ;  /* 0x0000df00ff017b82 */ /* 0x000e220000000800 */
[----:B------:R-:W-:Y:S01]  /*0010*/  MOV R0, 0x0 ;  /* 0x0000000000007802 */ /* 0x000fe20000000f00 */
[----:B------:R-:W1:Y:S01]  /*0020*/  LDCU.64 UR4, c[0x4][0x8] ;  /* 0x01000100ff0477ac */ /* 0x000e620008000a00 */
[----:B------:R-:W-:-:S05]  /*0030*/  CS2R R6, SRZ ;  /* 0x0000000000067805 */ /* 0x000fca000001ff00 */
[----:B------:R2:W3:Y:S01]  /*0040*/  LDC.64 R2, c[0x4][R0] ;  /* 0x0100000000027b82 */ /* 0x0004e20000000a00 */
[----:B-1----:R-:W-:Y:S02]  /*0050*/  IMAD.U32 R4, RZ, RZ, UR4 ;  /* 0x00000004ff047e24 */ /* 0x002fe4000f8e00ff */
[----:B--2---:R-:W-:-:S07]  /*0060*/  IMAD.U32 R5, RZ, RZ, UR5 ;  /* 0x00000005ff057e24 */ /* 0x004fce000f8e00ff */
[----:B------:R-:W-:-:S07]  /*0070*/  LEPC R20, `(.L_x_0) ;  /* 0x000000001014794e */ /* 0x000fce0000000000 */
[----:B0--3--:R-:W-:Y:S05]  /*0080*/  CALL.ABS.NOINC R2 ;  /* 0x0000000002007343 */ /* 0x009fea0003c00000 */
.L_x_0:
[----:B------:R-:W-:Y:S05]  /*0090*/  EXIT ;  /* 0x000000000000794d */ /* 0x000fea0003800000 */
.L_x_1:
[----:B------:R-:W-:-:S00]  /*00a0*/  BRA `(.L_x_1) ;  /* 0xfffffffc00fc7947 */ /* 0x000fc0000383ffff */
[----:B------:R-:W-:-:S00]  /*00b0*/  NOP ;  /* 0x0000000000007918 */ /* 0x000fc00000000000 */
        /* <DEDUP_REMOVED lines=12> */
.L_x_2:


//--------------------- .nv.global.init           --------------------------
	.section	.nv.global.init,"aw",@progbits
.nv.global.init:
	.type		$str,@object
	.size		$str,(.L_0 - $str)
$str:
        /*0000*/ 	.byte	0x48, 0x65, 0x6c, 0x6c, 0x6f, 0x20, 0x66, 0x72, 0x6f, 0x6d, 0x20, 0x63, 0x75, 0x64, 0x61, 0x21
        /*0010*/ 	.byte	0x0a, 0x00
.L_0:


//--------------------- .nv.shared.reserved.0     --------------------------
	.section	.nv.shared.reserved.0,"aw",@nobits
	.weak		__nv_reservedSMEM_offset_0_alias
	.size		__nv_reservedSMEM_offset_0_alias, 0, 64
	.other		__nv_reservedSMEM_offset_0_alias,@"STO_CUDA_RESERVED_SHARED STV_DEFAULT"
__nv_reservedSMEM_offset_0_alias:
	.zero		0
	.zero		64


//--------------------- .nv.constant0._Z7c_hellov --------------------------
	.section	.nv.constant0._Z7c_hellov,"a",@progbits
	.sectionflags	@""
	.align	4
.nv.constant0._Z7c_hellov:
	.zero		896


//--------------------- SYMBOLS --------------------------

	.type		.nv.reservedSmem.offset0,@object
	.size		.nv.reservedSmem.offset0,0x4
	.type		vprintf,@function
